//
// Generated by NVIDIA NVVM Compiler
//
// Compiler Build ID: CL-36424714
// Cuda compilation tools, release 13.0, V13.0.88
// Based on NVVM 20.0.0
//

.version 9.0
.target sm_100
.address_size 64

	// .globl	_Z17kernel_init_queueP5QueuePii

.visible .entry _Z17kernel_init_queueP5QueuePii(
	.param .u64 .ptr .align 1 _Z17kernel_init_queueP5QueuePii_param_0,
	.param .u64 .ptr .align 1 _Z17kernel_init_queueP5QueuePii_param_1,
	.param .u32 _Z17kernel_init_queueP5QueuePii_param_2
)
{
	.reg .b32 	%r<3>;
	.reg .b64 	%rd<4>;

	ld.param.u64 	%rd1, [_Z17kernel_init_queueP5QueuePii_param_0];
	ld.param.u64 	%rd2, [_Z17kernel_init_queueP5QueuePii_param_1];
	ld.param.u32 	%r1, [_Z17kernel_init_queueP5QueuePii_param_2];
	cvta.to.global.u64 	%rd3, %rd1;
	st.global.u64 	[%rd3], %rd2;
	mov.b32 	%r2, 0;
	st.global.v2.u32 	[%rd3+8], {%r2, %r2};
	st.global.u32 	[%rd3+16], %r1;
	ret;

}
	// .globl	_Z14kernel_enqueueP5Queuei
.visible .entry _Z14kernel_enqueueP5Queuei(
	.param .u64 .ptr .align 1 _Z14kernel_enqueueP5Queuei_param_0,
	.param .u32 _Z14kernel_enqueueP5Queuei_param_1
)
{
	.reg .pred 	%p<3>;
	.reg .b32 	%r<8>;
	.reg .b64 	%rd<6>;

	ld.param.u64 	%rd2, [_Z14kernel_enqueueP5Queuei_param_0];
	ld.param.u32 	%r3, [_Z14kernel_enqueueP5Queuei_param_1];
	cvta.to.global.u64 	%rd1, %rd2;
	mov.u32 	%r4, %ctaid.x;
	mov.u32 	%r5, %ntid.x;
	mov.u32 	%r6, %tid.x;
	mad.lo.s32 	%r1, %r4, %r5, %r6;
	setp.ge.s32 	%p1, %r1, %r3;
	@%p1 bra 	$L__BB1_3;
	atom.global.add.u32 	%r2, [%rd1+12], 1;
	ld.global.u32 	%r7, [%rd1+16];
	setp.ge.s32 	%p2, %r2, %r7;
	@%p2 bra 	$L__BB1_3;
	ld.global.u64 	%rd3, [%rd1];
	mul.wide.s32 	%rd4, %r2, 4;
	add.s64 	%rd5, %rd3, %rd4;
	st.u32 	[%rd5], %r1;
$L__BB1_3:
	ret;

}
	// .globl	_Z14kernel_dequeueP5QueuePii
.visible .entry _Z14kernel_dequeueP5QueuePii(
	.param .u64 .ptr .align 1 _Z14kernel_dequeueP5QueuePii_param_0,
	.param .u64 .ptr .align 1 _Z14kernel_dequeueP5QueuePii_param_1,
	.param .u32 _Z14kernel_dequeueP5QueuePii_param_2
)
{
	.reg .pred 	%p<3>;
	.reg .b32 	%r<10>;
	.reg .b64 	%rd<12>;

	ld.param.u64 	%rd3, [_Z14kernel_dequeueP5QueuePii_param_0];
	ld.param.u64 	%rd4, [_Z14kernel_dequeueP5QueuePii_param_1];
	ld.param.u32 	%r3, [_Z14kernel_dequeueP5QueuePii_param_2];
	cvta.to.global.u64 	%rd1, %rd4;
	cvta.to.global.u64 	%rd2, %rd3;
	mov.u32 	%r4, %ctaid.x;
	mov.u32 	%r5, %ntid.x;
	mov.u32 	%r6, %tid.x;
	mad.lo.s32 	%r1, %r4, %r5, %r6;
	setp.ge.s32 	%p1, %r1, %r3;
	@%p1 bra 	$L__BB2_4;
	atom.global.add.u32 	%r2, [%rd2+8], 1;
	ld.global.u32 	%r7, [%rd2+12];
	setp.ge.s32 	%p2, %r2, %r7;
	@%p2 bra 	$L__BB2_3;
	ld.global.u64 	%rd7, [%rd2];
	mul.wide.s32 	%rd8, %r2, 4;
	add.s64 	%rd9, %rd7, %rd8;
	ld.u32 	%r9, [%rd9];
	mul.wide.s32 	%rd10, %r1, 4;
	add.s64 	%rd11, %rd1, %rd10;
	st.global.u32 	[%rd11], %r9;
	bra.uni 	$L__BB2_4;
$L__BB2_3:
	mul.wide.s32 	%rd5, %r1, 4;
	add.s64 	%rd6, %rd1, %rd5;
	mov.b32 	%r8, -1;
	st.global.u32 	[%rd6], %r8;
$L__BB2_4:
	ret;

}


// ===== COMPILED SASS (sm_100) =====

	.target	sm_100

	.elftype	@"ET_EXEC"


//--------------------- .note.nv.tkinfo           --------------------------
	.section	.note.nv.tkinfo,"",@"SHT_NOTE"
	.sectionflags	@"SHF_NOTE_NV_TKINFO"
	.tkinfo
        /*0018*/ 	.word	0x00000002
        /*0030*/ 	.string	""
        /*0030*/ 	.string	"ptxas"
        /*0030*/ 	.string	"Cuda compilation tools, release 13.0, V13.0.88"
        /*0030*/ 	.string	"Build cuda_13.0.r13.0/compiler.36424714_0"
        /*0030*/ 	.string	"-arch sm_100 -m 64 "



//--------------------- .note.nv.cuinfo           --------------------------
	.section	.note.nv.cuinfo,"",@"SHT_NOTE"
	.sectionflags	@"SHF_NOTE_NV_CUINFO"
        /*0018*/ 	.short	0x0002
        /*001a*/ 	.short	0x0064
        /*001c*/ 	.short	0x0082
	.zero		2


//--------------------- .nv.info                  --------------------------
	.section	.nv.info,"",@"SHT_CUDA_INFO"
	.align	4


	//----- nvinfo : EIATTR_REGCOUNT
	.align		4
        /*0000*/ 	.byte	0x04, 0x2f
        /*0002*/ 	.short	(.L_1 - .L_0)
	.align		4
.L_0:
        /*0004*/ 	.word	index@(_Z17kernel_init_queueP5QueuePii)
        /*0008*/ 	.word	0x0000000a


	//----- nvinfo : EIATTR_FRAME_SIZE
	.align		4
.L_1:
        /*000c*/ 	.byte	0x04, 0x11
        /*000e*/ 	.short	(.L_3 - .L_2)
	.align		4
.L_2:
        /*0010*/ 	.word	index@(_Z17kernel_init_queueP5QueuePii)
        /*0014*/ 	.word	0x00000000


	//----- nvinfo : EIATTR_REGCOUNT
	.align		4
.L_3:
        /*0018*/ 	.byte	0x04, 0x2f
        /*001a*/ 	.short	(.L_5 - .L_4)
	.align		4
.L_4:
        /*001c*/ 	.word	index@(_Z14kernel_enqueueP5Queuei)
        /*0020*/ 	.word	0x0000000e


	//----- nvinfo : EIATTR_FRAME_SIZE
	.align		4
.L_5:
        /*0024*/ 	.byte	0x04, 0x11
        /*0026*/ 	.short	(.L_7 - .L_6)
	.align		4
.L_6:
        /*0028*/ 	.word	index@(_Z14kernel_enqueueP5Queuei)
        /*002c*/ 	.word	0x00000000


	//----- nvinfo : EIATTR_REGCOUNT
	.align		4
.L_7:
        /*0030*/ 	.byte	0x04, 0x2f
        /*0032*/ 	.short	(.L_9 - .L_8)
	.align		4
.L_8:
        /*0034*/ 	.word	index@(_Z14kernel_dequeueP5QueuePii)
        /*0038*/ 	.word	0x0000000e


	//----- nvinfo : EIATTR_FRAME_SIZE
	.align		4
.L_9:
        /*003c*/ 	.byte	0x04, 0x11
        /*003e*/ 	.short	(.L_11 - .L_10)
	.align		4
.L_10:
        /*0040*/ 	.word	index@(_Z14kernel_dequeueP5QueuePii)
        /*0044*/ 	.word	0x00000000


	//----- nvinfo : EIATTR_MIN_STACK_SIZE
	.align		4
.L_11:
        /*0048*/ 	.byte	0x04, 0x12
        /*004a*/ 	.short	(.L_13 - .L_12)
	.align		4
.L_12:
        /*004c*/ 	.word	index@(_Z14kernel_dequeueP5QueuePii)
        /*0050*/ 	.word	0x00000000


	//----- nvinfo : EIATTR_MIN_STACK_SIZE
	.align		4
.L_13:
        /*0054*/ 	.byte	0x04, 0x12
        /*0056*/ 	.short	(.L_15 - .L_14)
	.align		4
.L_14:
        /*0058*/ 	.word	index@(_Z14kernel_enqueueP5Queuei)
        /*005c*/ 	.word	0x00000000


	//----- nvinfo : EIATTR_MIN_STACK_SIZE
	.align		4
.L_15:
        /*0060*/ 	.byte	0x04, 0x12
        /*0062*/ 	.short	(.L_17 - .L_16)
	.align		4
.L_16:
        /*0064*/ 	.word	index@(_Z17kernel_init_queueP5QueuePii)
        /*0068*/ 	.word	0x00000000
.L_17:


//--------------------- .nv.compat                --------------------------
	.section	.nv.compat,"",@"SHT_CUDA_COMPAT_INFO"
	.align	4
        /*0000*/ 	.byte	0x02, 0x09, 0x00, 0x00, 0x02, 0x02, 0x01, 0x00, 0x02, 0x05, 0x05, 0x00, 0x03, 0x07, 0x01, 0x01
        /*0010*/ 	.byte	0x02, 0x03, 0x00, 0x00, 0x02, 0x06, 0x01, 0x00, 0x04, 0x0b, 0x08, 0x00, 0x09, 0x00, 0x00, 0x00
        /*0020*/ 	.byte	0x00, 0x00, 0x00, 0x00


//--------------------- .nv.info._Z14kernel_dequeueP5QueuePii --------------------------
	.section	.nv.info._Z14kernel_dequeueP5QueuePii,"",@"SHT_CUDA_INFO"
	.sectionflags	@""
	.align	4


	//----- nvinfo : EIATTR_CUDA_API_VERSION
	.align		4
        /*0000*/ 	.byte	0x04, 0x37
        /*0002*/ 	.short	(.L_19 - .L_18)
.L_18:
        /*0004*/ 	.word	0x00000082


	//----- nvinfo : EIATTR_KPARAM_INFO
	.align		4
.L_19:
        /*0008*/ 	.byte	0x04, 0x17
        /*000a*/ 	.short	(.L_21 - .L_20)
.L_20:
        /*000c*/ 	.word	0x00000000
        /*0010*/ 	.short	0x0002
        /*0012*/ 	.short	0x0010
        /*0014*/ 	.byte	0x00, 0xf0, 0x11, 0x00


	//----- nvinfo : EIATTR_KPARAM_INFO
	.align		4
.L_21:
        /*0018*/ 	.byte	0x04, 0x17
        /*001a*/ 	.short	(.L_23 - .L_22)
.L_22:
        /*001c*/ 	.word	0x00000000
        /*0020*/ 	.short	0x0001
        /*0022*/ 	.short	0x0008
        /*0024*/ 	.byte	0x00, 0xf5, 0x21, 0x00


	//----- nvinfo : EIATTR_KPARAM_INFO
	.align		4
.L_23:
        /*0028*/ 	.byte	0x04, 0x17
        /*002a*/ 	.short	(.L_25 - .L_24)
.L_24:
        /*002c*/ 	.word	0x00000000
        /*0030*/ 	.short	0x0000
        /*0032*/ 	.short	0x0000
        /*0034*/ 	.byte	0x00, 0xf5, 0x21, 0x00


	//----- nvinfo : EIATTR_SPARSE_MMA_MASK
	.align		4
.L_25:
        /*0038*/ 	.byte	0x03, 0x50
        /*003a*/ 	.short	0x0000


	//----- nvinfo : EIATTR_MAXREG_COUNT
	.align		4
        /*003c*/ 	.byte	0x03, 0x1b
        /*003e*/ 	.short	0x00ff


	//----- nvinfo : EIATTR_MERCURY_ISA_VERSION
	.align		4
        /*0040*/ 	.byte	0x03, 0x5f
        /*0042*/ 	.short	0x0101


	//----- nvinfo : EIATTR_INT_WARP_WIDE_INSTR_OFFSETS
	.align		4
        /*0044*/ 	.byte	0x04, 0x31
        /*0046*/ 	.short	(.L_27 - .L_26)


	//   ....[0]....
.L_26:
        /*0048*/ 	.word	0x000000a0


	//   ....[1]....
        /*004c*/ 	.word	0x00000190


	//----- nvinfo : EIATTR_VRC_CTA_INIT_COUNT
	.align		4
.L_27:
        /*0050*/ 	.byte	0x02, 0x4a
	.zero		1
	.zero		1


	//----- nvinfo : EIATTR_EXIT_INSTR_OFFSETS
	.align		4
        /*0054*/ 	.byte	0x04, 0x1c
        /*0056*/ 	.short	(.L_29 - .L_28)


	//   ....[0]....
.L_28:
        /*0058*/ 	.word	0x00000070


	//   ....[1]....
        /*005c*/ 	.word	0x00000230


	//   ....[2]....
        /*0060*/ 	.word	0x00000280


	//----- nvinfo : EIATTR_CRS_STACK_SIZE
	.align		4
.L_29:
        /*0064*/ 	.byte	0x04, 0x1e
        /*0066*/ 	.short	(.L_31 - .L_30)
.L_30:
        /*0068*/ 	.word	0x00000000


	//----- nvinfo : EIATTR_CBANK_PARAM_SIZE
	.align		4
.L_31:
        /*006c*/ 	.byte	0x03, 0x19
        /*006e*/ 	.short	0x0014


	//----- nvinfo : EIATTR_PARAM_CBANK
	.align		4
        /*0070*/ 	.byte	0x04, 0x0a
        /*0072*/ 	.short	(.L_33 - .L_32)
	.align		4
.L_32:
        /*0074*/ 	.word	index@(.nv.constant0._Z14kernel_dequeueP5QueuePii)
        /*0078*/ 	.short	0x0380
        /*007a*/ 	.short	0x0014


	//----- nvinfo : EIATTR_SW_WAR
	.align		4
.L_33:
        /*007c*/ 	.byte	0x04, 0x36
        /*007e*/ 	.short	(.L_35 - .L_34)
.L_34:
        /*0080*/ 	.word	0x00000008
.L_35:


//--------------------- .nv.info._Z14kernel_enqueueP5Queuei --------------------------
	.section	.nv.info._Z14kernel_enqueueP5Queuei,"",@"SHT_CUDA_INFO"
	.sectionflags	@""
	.align	4


	//----- nvinfo : EIATTR_CUDA_API_VERSION
	.align		4
        /*0000*/ 	.byte	0x04, 0x37
        /*0002*/ 	.short	(.L_37 - .L_36)
.L_36:
        /*0004*/ 	.word	0x00000082


	//----- nvinfo : EIATTR_KPARAM_INFO
	.align		4
.L_37:
        /*0008*/ 	.byte	0x04, 0x17
        /*000a*/ 	.short	(.L_39 - .L_38)
.L_38:
        /*000c*/ 	.word	0x00000000
        /*0010*/ 	.short	0x0001
        /*0012*/ 	.short	0x0008
        /*0014*/ 	.byte	0x00, 0xf0, 0x11, 0x00


	//----- nvinfo : EIATTR_KPARAM_INFO
	.align		4
.L_39:
        /*0018*/ 	.byte	0x04, 0x17
        /*001a*/ 	.short	(.L_41 - .L_40)
.L_40:
        /*001c*/ 	.word	0x00000000
        /*0020*/ 	.short	0x0000
        /*0022*/ 	.short	0x0000
        /*0024*/ 	.byte	0x00, 0xf5, 0x21, 0x00


	//----- nvinfo : EIATTR_SPARSE_MMA_MASK
	.align		4
.L_41:
        /*0028*/ 	.byte	0x03, 0x50
        /*002a*/ 	.short	0x0000


	//----- nvinfo : EIATTR_MAXREG_COUNT
	.align		4
        /*002c*/ 	.byte	0x03, 0x1b
        /*002e*/ 	.short	0x00ff


	//----- nvinfo : EIATTR_MERCURY_ISA_VERSION
	.align		4
        /*0030*/ 	.byte	0x03, 0x5f
        /*0032*/ 	.short	0x0101


	//----- nvinfo : EIATTR_INT_WARP_WIDE_INSTR_OFFSETS
	.align		4
        /*0034*/ 	.byte	0x04, 0x31
        /*0036*/ 	.short	(.L_43 - .L_42)


	//   ....[0]....
.L_42:
        /*0038*/ 	.word	0x000000a0


	//   ....[1]....
        /*003c*/ 	.word	0x00000190


	//----- nvinfo : EIATTR_VRC_CTA_INIT_COUNT
	.align		4
.L_43:
        /*0040*/ 	.byte	0x02, 0x4a
	.zero		1
	.zero		1


	//----- nvinfo : EIATTR_EXIT_INSTR_OFFSETS
	.align		4
        /*0044*/ 	.byte	0x04, 0x1c
        /*0046*/ 	.short	(.L_45 - .L_44)


	//   ....[0]....
.L_44:
        /*0048*/ 	.word	0x00000070


	//   ....[1]....
        /*004c*/ 	.word	0x000001c0


	//   ....[2]....
        /*0050*/ 	.word	0x00000200


	//----- nvinfo : EIATTR_CBANK_PARAM_SIZE
	.align		4
.L_45:
        /*0054*/ 	.byte	0x03, 0x19
        /*0056*/ 	.short	0x000c


	//----- nvinfo : EIATTR_PARAM_CBANK
	.align		4
        /*0058*/ 	.byte	0x04, 0x0a
        /*005a*/ 	.short	(.L_47 - .L_46)
	.align		4
.L_46:
        /*005c*/ 	.word	index@(.nv.constant0._Z14kernel_enqueueP5Queuei)
        /*0060*/ 	.short	0x0380
        /*0062*/ 	.short	0x000c


	//----- nvinfo : EIATTR_SW_WAR
	.align		4
.L_47:
        /*0064*/ 	.byte	0x04, 0x36
        /*0066*/ 	.short	(.L_49 - .L_48)
.L_48:
        /*0068*/ 	.word	0x00000008
.L_49:


//--------------------- .nv.info._Z17kernel_init_queueP5QueuePii --------------------------
	.section	.nv.info._Z17kernel_init_queueP5QueuePii,"",@"SHT_CUDA_INFO"
	.sectionflags	@""
	.align	4


	//----- nvinfo : EIATTR_CUDA_API_VERSION
	.align		4
        /*0000*/ 	.byte	0x04, 0x37
        /*0002*/ 	.short	(.L_51 - .L_50)
.L_50:
        /*0004*/ 	.word	0x00000082


	//----- nvinfo : EIATTR_KPARAM_INFO
	.align		4
.L_51:
        /*0008*/ 	.byte	0x04, 0x17
        /*000a*/ 	.short	(.L_53 - .L_52)
.L_52:
        /*000c*/ 	.word	0x00000000
        /*0010*/ 	.short	0x0002
        /*0012*/ 	.short	0x0010
        /*0014*/ 	.byte	0x00, 0xf0, 0x11, 0x00


	//----- nvinfo : EIATTR_KPARAM_INFO
	.align		4
.L_53:
        /*0018*/ 	.byte	0x04, 0x17
        /*001a*/ 	.short	(.L_55 - .L_54)
.L_54:
        /*001c*/ 	.word	0x00000000
        /*0020*/ 	.short	0x0001
        /*0022*/ 	.short	0x0008
        /*0024*/ 	.byte	0x00, 0xf5, 0x21, 0x00


	//----- nvinfo : EIATTR_KPARAM_INFO
	.align		4
.L_55:
        /*0028*/ 	.byte	0x04, 0x17
        /*002a*/ 	.short	(.L_57 - .L_56)
.L_56:
        /*002c*/ 	.word	0x00000000
        /*0030*/ 	.short	0x0000
        /*0032*/ 	.short	0x0000
        /*0034*/ 	.byte	0x00, 0xf5, 0x21, 0x00


	//----- nvinfo : EIATTR_SPARSE_MMA_MASK
	.align		4
.L_57:
        /*0038*/ 	.byte	0x03, 0x50
        /*003a*/ 	.short	0x0000


	//----- nvinfo : EIATTR_MAXREG_COUNT
	.align		4
        /*003c*/ 	.byte	0x03, 0x1b
        /*003e*/ 	.short	0x00ff


	//----- nvinfo : EIATTR_MERCURY_ISA_VERSION
	.align		4
        /*0040*/ 	.byte	0x03, 0x5f
        /*0042*/ 	.short	0x0101


	//----- nvinfo : EIATTR_VRC_CTA_INIT_COUNT
	.align		4
        /*0044*/ 	.byte	0x02, 0x4a
	.zero		1
	.zero		1


	//----- nvinfo : EIATTR_EXIT_INSTR_OFFSETS
	.align		4
        /*0048*/ 	.byte	0x04, 0x1c
        /*004a*/ 	.short	(.L_59 - .L_58)


	//   ....[0]....
.L_58:
        /*004c*/ 	.word	0x00000080


	//----- nvinfo : EIATTR_CBANK_PARAM_SIZE
	.align		4
.L_59:
        /*0050*/ 	.byte	0x03, 0x19
        /*0052*/ 	.short	0x0014


	//----- nvinfo : EIATTR_PARAM_CBANK
	.align		4
        /*0054*/ 	.byte	0x04, 0x0a
        /*0056*/ 	.short	(.L_61 - .L_60)
	.align		4
.L_60:
        /*0058*/ 	.word	index@(.nv.constant0._Z17kernel_init_queueP5QueuePii)
        /*005c*/ 	.short	0x0380
        /*005e*/ 	.short	0x0014


	//----- nvinfo : EIATTR_SW_WAR
	.align		4
.L_61:
        /*0060*/ 	.byte	0x04, 0x36
        /*0062*/ 	.short	(.L_63 - .L_62)
.L_62:
        /*0064*/ 	.word	0x00000008
.L_63:


//--------------------- .nv.callgraph             --------------------------
	.section	.nv.callgraph,"",@"SHT_CUDA_CALLGRAPH"
	.align	4
	.sectionentsize	8
	.align		4
        /*0000*/ 	.word	0x00000000
	.align		4
        /*0004*/ 	.word	0xffffffff
	.align		4
        /*0008*/ 	.word	0x00000000
	.align		4
        /*000c*/ 	.word	0xfffffffe
	.align		4
        /*0010*/ 	.word	0x00000000
	.align		4
        /*0014*/ 	.word	0xfffffffd
	.align		4
        /*0018*/ 	.word	0x00000000
	.align		4
        /*001c*/ 	.word	0xfffffffc


//--------------------- .text._Z14kernel_dequeueP5QueuePii --------------------------
	.section	.text._Z14kernel_dequeueP5QueuePii,"ax",@progbits
	.align	128
        .global         _Z14kernel_dequeueP5QueuePii
        .type           _Z14kernel_dequeueP5QueuePii,@function
        .size           _Z14kernel_dequeueP5QueuePii,(.L_x_4 - _Z14kernel_dequeueP5QueuePii)
        .other          _Z14kernel_dequeueP5QueuePii,@"STO_CUDA_ENTRY STV_DEFAULT"
_Z14kernel_dequeueP5QueuePii:
.text._Z14kernel_dequeueP5QueuePii:
[----:B------:R-:W-:Y:S01]  /*0000*/  LDC R1, c[0x0][0x37c] ;  /* 0x0000df00ff017b82 */ /* 0x000fe20000000800 */
[----:B------:R-:W0:Y:S07]  /*0010*/  S2R R0, SR_TID.X ;  /* 0x0000000000007919 */ /* 0x000e2e0000002100 */
[----:B------:R-:W0:Y:S01]  /*0020*/  S2UR UR4, SR_CTAID.X ;  /* 0x00000000000479c3 */ /* 0x000e220000002500 */
[----:B------:R-:W1:Y:S07]  /*0030*/  LDCU UR5, c[0x0][0x390] ;  /* 0x00007200ff0577ac */ /* 0x000e6e0008000800 */
[----:B------:R-:W0:Y:S02]  /*0040*/  LDC R9, c[0x0][0x360] ;  /* 0x0000d800ff097b82 */ /* 0x000e240000000800 */
[----:B0-----:R-:W-:-:S05]  /*0050*/  IMAD R9, R9, UR4, R0 ;  /* 0x0000000409097c24 */ /* 0x001fca000f8e0200 */
[----:B-1----:R-:W-:-:S13]  /*0060*/  ISETP.GE.AND P0, PT, R9, UR5, PT ;  /* 0x0000000509007c0c */ /* 0x002fda000bf06270 */
[----:B------:R-:W-:Y:S05]  /*0070*/  @P0 EXIT ;  /* 0x000000000000094d */ /* 0x000fea0003800000 */
[----:B------:R-:W0:Y:S01]  /*0080*/  S2R R3, SR_LANEID ;  /* 0x0000000000037919 */ /* 0x000e220000000000 */
[----:B------:R-:W1:Y:S01]  /*0090*/  LDCU.64 UR4, c[0x0][0x380] ;  /* 0x00007000ff0477ac */ /* 0x000e620008000a00 */
[----:B------:R-:W-:Y:S01]  /*00a0*/  VOTEU.ANY UR8, UPT, PT ;  /* 0x0000000000087886 */ /* 0x000fe200038e0100 */
[----:B------:R-:W2:Y:S01]  /*00b0*/  LDCU.64 UR6, c[0x0][0x358] ;  /* 0x00006b00ff0677ac */ /* 0x000ea20008000a00 */
[----:B------:R-:W0:Y:S08]  /*00c0*/  FLO.U32 R4, UR8 ;  /* 0x0000000800047d00 */ /* 0x000e3000080e0000 */
[----:B------:R-:W2:Y:S01]  /*00d0*/  POPC R11, UR8 ;  /* 0x00000008000b7d09 */ /* 0x000ea20008000000 */
[----:B-1----:R-:W-:-:S04]  /*00e0*/  UIADD3 UR4, UP0, UPT, UR4, 0x8, URZ ;  /* 0x0000000804047890 */ /* 0x002fc8000ff1e0ff */
[----:B------:R-:W-:Y:S02]  /*00f0*/  UIADD3.X UR5, UPT, UPT, URZ, UR5, URZ, UP0, !UPT ;  /* 0x00000005ff057290 */ /* 0x000fe400087fe4ff */
[----:B------:R-:W-:Y:S01]  /*0100*/  IMAD.U32 R2, RZ, RZ, UR4 ;  /* 0x00000004ff027e24 */ /* 0x000fe2000f8e00ff */
[----:B0-----:R-:W-:-:S03]  /*0110*/  ISETP.EQ.U32.AND P0, PT, R4, R3, PT ;  /* 0x000000030400720c */ /* 0x001fc60003f02070 */
[----:B------:R-:W-:Y:S01]  /*0120*/  IMAD.U32 R3, RZ, RZ, UR5 ;  /* 0x00000005ff037e24 */ /* 0x000fe2000f8e00ff */
[----:B------:R-:W0:Y:S09]  /*0130*/  LDC.64 R6, c[0x0][0x380] ;  /* 0x0000e000ff067b82 */ /* 0x000e320000000a00 */
[----:B--2---:R-:W2:Y:S04]  /*0140*/  @P0 ATOMG.E.ADD.STRONG.GPU PT, R3, desc[UR6][R2.64], R11 ;  /* 0x8000000b020309a8 */ /* 0x004ea800081ef106 */
[----:B0-----:R-:W3:Y:S01]  /*0150*/  LDG.E R0, desc[UR6][R6.64+0xc] ;  /* 0x00000c0606007981 */ /* 0x001ee2000c1e1900 */
[----:B------:R-:W0:Y:S02]  /*0160*/  S2R R8, SR_LTMASK ;  /* 0x0000000000087919 */ /* 0x000e240000003900 */
[----:B0-----:R-:W-:-:S06]  /*0170*/  LOP3.LUT R8, R8, UR8, RZ, 0xc0, !PT ;  /* 0x0000000808087c12 */ /* 0x001fcc000f8ec0ff */
[----:B------:R-:W0:Y:S01]  /*0180*/  POPC R8, R8 ;  /* 0x0000000800087309 */ /* 0x000e220000000000 */
[----:B--2---:R-:W0:Y:S02]  /*0190*/  SHFL.IDX PT, R5, R3, R4, 0x1f ;  /* 0x00001f0403057589 */ /* 0x004e2400000e0000 */
[----:B0-----:R-:W-:-:S04]  /*01a0*/  IADD3 R5, PT, PT, R5, R8, RZ ;  /* 0x0000000805057210 */ /* 0x001fc80007ffe0ff */
[----:B---3--:R-:W-:-:S13]  /*01b0*/  ISETP.GE.AND P0, PT, R5, R0, PT ;  /* 0x000000000500720c */ /* 0x008fda0003f06270 */
[----:B------:R-:W-:Y:S05]  /*01c0*/  @P0 BRA `(.L_x_0) ;  /* 0x00000000001c0947 */ /* 0x000fea0003800000 */
[----:B------:R-:W2:Y:S02]  /*01d0*/  LDG.E.64 R2, desc[UR6][R6.64] ;  /* 0x0000000606027981 */ /* 0x000ea4000c1e1b00 */
[----:B--2---:R-:W-:Y:S02]  /*01e0*/  IMAD.WIDE R2, R5, 0x4, R2 ;  /* 0x0000000405027825 */ /* 0x004fe400078e0202 */
[----:B------:R-:W0:Y:S04]  /*01f0*/  LDC.64 R4, c[0x0][0x388] ;  /* 0x0000e200ff047b82 */ /* 0x000e280000000a00 */
[----:B------:R-:W2:Y:S01]  /*0200*/  LD.E R3, desc[UR6][R2.64] ;  /* 0x0000000602037980 */ /* 0x000ea2000c101900 */
[----:B0-----:R-:W-:-:S05]  /*0210*/  IMAD.WIDE R4, R9, 0x4, R4 ;  /* 0x0000000409047825 */ /* 0x001fca00078e0204 */
[----:B--2---:R-:W-:Y:S01]  /*0220*/  STG.E desc[UR6][R4.64], R3 ;  /* 0x0000000304007986 */ /* 0x004fe2000c101906 */
[----:B------:R-:W-:Y:S05]  /*0230*/  EXIT ;  /* 0x000000000000794d */ /* 0x000fea0003800000 */
.L_x_0:
[----:B------:R-:W0:Y:S01]  /*0240*/  LDC.64 R2, c[0x0][0x388] ;  /* 0x0000e200ff027b82 */ /* 0x000e220000000a00 */
[----:B------:R-:W-:Y:S01]  /*0250*/  MOV R5, 0xffffffff ;  /* 0xffffffff00057802 */ /* 0x000fe20000000f00 */
[----:B0-----:R-:W-:-:S05]  /*0260*/  IMAD.WIDE R2, R9, 0x4, R2 ;  /* 0x0000000409027825 */ /* 0x001fca00078e0202 */
[----:B------:R-:W-:Y:S01]  /*0270*/  STG.E desc[UR6][R2.64], R5 ;  /* 0x0000000502007986 */ /* 0x000fe2000c101906 */
[----:B------:R-:W-:Y:S05]  /*0280*/  EXIT ;  /* 0x000000000000794d */ /* 0x000fea0003800000 */
.L_x_1:
[----:B------:R-:W-:-:S00]  /*0290*/  BRA `(.L_x_1) ;  /* 0xfffffffc00fc7947 */ /* 0x000fc0000383ffff */
[----:B------:R-:W-:-:S00]  /*02a0*/  NOP ;  /* 0x0000000000007918 */ /* 0x000fc00000000000 */
        /* <DEDUP_REMOVED lines=13> */
.L_x_4:


//--------------------- .text._Z14kernel_enqueueP5Queuei --------------------------
	.section	.text._Z14kernel_enqueueP5Queuei,"ax",@progbits
	.align	128
        .global         _Z14kernel_enqueueP5Queuei
        .type           _Z14kernel_enqueueP5Queuei,@function
        .size           _Z14kernel_enqueueP5Queuei,(.L_x_5 - _Z14kernel_enqueueP5Queuei)
        .other          _Z14kernel_enqueueP5Queuei,@"STO_CUDA_ENTRY STV_DEFAULT"
_Z14kernel_enqueueP5Queuei:
.text._Z14kernel_enqueueP5Queuei:
        /* <DEDUP_REMOVED lines=18> */
[----:B------:R-:W-:Y:S01]  /*0120*/  MOV R3, UR5 ;  /* 0x0000000500037c02 */ /* 0x000fe20008000f00 */
[----:B------:R-:W0:Y:S09]  /*0130*/  LDC.64 R4, c[0x0][0x380] ;  /* 0x0000e000ff047b82 */ /* 0x000e320000000a00 */
[----:B--2---:R-:W2:Y:S04]  /*0140*/  @P0 ATOMG.E.ADD.STRONG.GPU PT, R3, desc[UR6][R2.64], R11 ;  /* 0x8000000b020309a8 */ /* 0x004ea800081ef106 */
[----:B0-----:R-:W3:Y:S01]  /*0150*/  LDG.E R0, desc[UR6][R4.64+0x10] ;  /* 0x0000100604007981 */ /* 0x001ee2000c1e1900 */
[----:B------:R-:W0:Y:S02]  /*0160*/  S2R R8, SR_LTMASK ;  /* 0x0000000000087919 */ /* 0x000e240000003900 */
[----:B0-----:R-:W-:-:S06]  /*0170*/  LOP3.LUT R8, R8, UR8, RZ, 0xc0, !PT ;  /* 0x0000000808087c12 */ /* 0x001fcc000f8ec0ff */
[----:B------:R-:W0:Y:S01]  /*0180*/  POPC R8, R8 ;  /* 0x0000000800087309 */ /* 0x000e220000000000 */
[----:B--2---:R-:W0:Y:S02]  /*0190*/  SHFL.IDX PT, R9, R3, R6, 0x1f ;  /* 0x00001f0603097589 */ /* 0x004e2400000e0000 */
[----:B0-----:R-:W-:-:S05]  /*01a0*/  IMAD.IADD R9, R9, 0x1, R8 ;  /* 0x0000000109097824 */ /* 0x001fca00078e0208 */
[----:B---3--:R-:W-:-:S13]  /*01b0*/  ISETP.GE.AND P0, PT, R9, R0, PT ;  /* 0x000000000900720c */ /* 0x008fda0003f06270 */
[----:B------:R-:W-:Y:S05]  /*01c0*/  @P0 EXIT ;  /* 0x000000000000094d */ /* 0x000fea0003800000 */
[----:B------:R-:W2:Y:S02]  /*01d0*/  LDG.E.64 R2, desc[UR6][R4.64] ;  /* 0x0000000604027981 */ /* 0x000ea4000c1e1b00 */
[----:B--2---:R-:W-:-:S05]  /*01e0*/  IMAD.WIDE R2, R9, 0x4, R2 ;  /* 0x0000000409027825 */ /* 0x004fca00078e0202 */
[----:B------:R-:W-:Y:S01]  /*01f0*/  ST.E desc[UR6][R2.64], R7 ;  /* 0x0000000702007985 */ /* 0x000fe2000c101906 */
[----:B------:R-:W-:Y:S05]  /*0200*/  EXIT ;  /* 0x000000000000794d */ /* 0x000fea0003800000 */
.L_x_2:
        /* <DEDUP_REMOVED lines=15> */
.L_x_5:


//--------------------- .text._Z17kernel_init_queueP5QueuePii --------------------------
	.section	.text._Z17kernel_init_queueP5QueuePii,"ax",@progbits
	.align	128
        .global         _Z17kernel_init_queueP5QueuePii
        .type           _Z17kernel_init_queueP5QueuePii,@function
        .size           _Z17kernel_init_queueP5QueuePii,(.L_x_6 - _Z17kernel_init_queueP5QueuePii)
        .other          _Z17kernel_init_queueP5QueuePii,@"STO_CUDA_ENTRY STV_DEFAULT"
_Z17kernel_init_queueP5QueuePii:
.text._Z17kernel_init_queueP5QueuePii:
[----:B------:R-:W-:Y:S08]  /*0000*/  LDC R1, c[0x0][0x37c] ;  /* 0x0000df00ff017b82 */ /* 0x000ff00000000800 */
[----:B------:R-:W0:Y:S01]  /*0010*/  LDC.64 R2, c[0x0][0x380] ;  /* 0x0000e000ff027b82 */ /* 0x000e220000000a00 */
[----:B------:R-:W0:Y:S07]  /*0020*/  LDCU.64 UR4, c[0x0][0x358] ;  /* 0x00006b00ff0477ac */ /* 0x000e2e0008000a00 */
[----:B------:R-:W1:Y:S08]  /*0030*/  LDC.64 R4, c[0x0][0x388] ;  /* 0x0000e200ff047b82 */ /* 0x000e700000000a00 */
[----:B------:R-:W2:Y:S01]  /*0040*/  LDC R7, c[0x0][0x390] ;  /* 0x0000e400ff077b82 */ /* 0x000ea20000000800 */
[----:B0-----:R-:W-:Y:S04]  /*0050*/  STG.E.64 desc[UR4][R2.64+0x8], RZ ;  /* 0x000008ff02007986 */ /* 0x001fe8000c101b04 */
[----:B-1----:R-:W-:Y:S04]  /*0060*/  STG.E.64 desc[UR4][R2.64], R4 ;  /* 0x0000000402007986 */ /* 0x002fe8000c101b04 */
[----:B--2---:R-:W-:Y:S01]  /*0070*/  STG.E desc[UR4][R2.64+0x10], R7 ;  /* 0x0000100702007986 */ /* 0x004fe2000c101904 */
[----:B------:R-:W-:Y:S05]  /*0080*/  EXIT ;  /* 0x000000000000794d */ /* 0x000fea0003800000 */
.L_x_3:
        /* <DEDUP_REMOVED lines=15> */
.L_x_6:


//--------------------- .nv.shared.reserved.0     --------------------------
	.section	.nv.shared.reserved.0,"aw",@nobits
	.weak		__nv_reservedSMEM_offset_0_alias
	.size		__nv_reservedSMEM_offset_0_alias, 0, 64
	.other		__nv_reservedSMEM_offset_0_alias,@"STO_CUDA_RESERVED_SHARED STV_DEFAULT"
__nv_reservedSMEM_offset_0_alias:
	.zero		0
	.zero		64


//--------------------- .nv.constant0._Z14kernel_dequeueP5QueuePii --------------------------
	.section	.nv.constant0._Z14kernel_dequeueP5QueuePii,"a",@progbits
	.sectionflags	@""
	.align	4
.nv.constant0._Z14kernel_dequeueP5QueuePii:
	.zero		916


//--------------------- .nv.constant0._Z14kernel_enqueueP5Queuei --------------------------
	.section	.nv.constant0._Z14kernel_enqueueP5Queuei,"a",@progbits
	.sectionflags	@""
	.align	4
.nv.constant0._Z14kernel_enqueueP5Queuei:
	.zero		908


//--------------------- .nv.constant0._Z17kernel_init_queueP5QueuePii --------------------------
	.section	.nv.constant0._Z17kernel_init_queueP5QueuePii,"a",@progbits
	.sectionflags	@""
	.align	4
.nv.constant0._Z17kernel_init_queueP5QueuePii:
	.zero		916


//--------------------- SYMBOLS --------------------------

	.type		.nv.reservedSmem.offset0,@object
	.size		.nv.reservedSmem.offset0,0x4
